//
// Generated by NVIDIA NVVM Compiler
//
// Compiler Build ID: CL-36424714
// Cuda compilation tools, release 13.0, V13.0.88
// Based on NVVM 20.0.0
//

.version 9.0
.target sm_100
.address_size 64

	// .globl	_Z13saturateColorPjS_iiif

.visible .entry _Z13saturateColorPjS_iiif(
	.param .u64 .ptr .align 1 _Z13saturateColorPjS_iiif_param_0,
	.param .u64 .ptr .align 1 _Z13saturateColorPjS_iiif_param_1,
	.param .u32 _Z13saturateColorPjS_iiif_param_2,
	.param .u32 _Z13saturateColorPjS_iiif_param_3,
	.param .u32 _Z13saturateColorPjS_iiif_param_4,
	.param .f32 _Z13saturateColorPjS_iiif_param_5
)
{
	.reg .pred 	%p<7>;
	.reg .b32 	%r<22>;
	.reg .b32 	%f<8>;
	.reg .b64 	%rd<11>;

	ld.param.u64 	%rd3, [_Z13saturateColorPjS_iiif_param_0];
	ld.param.u64 	%rd4, [_Z13saturateColorPjS_iiif_param_1];
	ld.param.u32 	%r3, [_Z13saturateColorPjS_iiif_param_2];
	ld.param.u32 	%r5, [_Z13saturateColorPjS_iiif_param_3];
	ld.param.u32 	%r4, [_Z13saturateColorPjS_iiif_param_4];
	ld.param.f32 	%f1, [_Z13saturateColorPjS_iiif_param_5];
	mov.u32 	%r7, %ctaid.x;
	mov.u32 	%r8, %ntid.x;
	mov.u32 	%r9, %tid.x;
	mad.lo.s32 	%r1, %r7, %r8, %r9;
	mov.u32 	%r10, %ctaid.y;
	mov.u32 	%r11, %ntid.y;
	mov.u32 	%r12, %tid.y;
	mad.lo.s32 	%r13, %r10, %r11, %r12;
	setp.ge.s32 	%p1, %r1, %r3;
	setp.ge.s32 	%p2, %r13, %r5;
	or.pred  	%p3, %p1, %p2;
	@%p3 bra 	$L__BB0_5;
	cvta.to.global.u64 	%rd5, %rd4;
	cvta.to.global.u64 	%rd6, %rd3;
	mad.lo.s32 	%r14, %r3, %r13, %r1;
	mul.lo.s32 	%r15, %r14, 3;
	add.s32 	%r16, %r15, %r4;
	mul.wide.s32 	%rd7, %r16, 4;
	add.s64 	%rd8, %rd6, %rd7;
	ld.global.u32 	%r17, [%rd8];
	cvt.rn.f32.u32 	%f2, %r17;
	div.rn.f32 	%f3, %f2, 0f437F0000;
	mul.f32 	%f4, %f1, %f3;
	min.f32 	%f5, %f4, 0f3F800000;
	max.f32 	%f6, %f5, 0f00000000;
	mul.f32 	%f7, %f6, 0f437F0000;
	cvt.rzi.u32.f32 	%r18, %f7;
	add.s64 	%rd9, %rd5, %rd7;
	st.global.u32 	[%rd9], %r18;
	setp.eq.s32 	%p4, %r4, 0;
	mul.wide.s32 	%rd10, %r15, 4;
	add.s64 	%rd1, %rd6, %rd10;
	add.s64 	%rd2, %rd5, %rd10;
	@%p4 bra 	$L__BB0_3;
	ld.global.u32 	%r19, [%rd1];
	st.global.u32 	[%rd2], %r19;
	setp.eq.s32 	%p5, %r4, 1;
	@%p5 bra 	$L__BB0_4;
$L__BB0_3:
	ld.global.u32 	%r20, [%rd1+4];
	st.global.u32 	[%rd2+4], %r20;
	setp.eq.s32 	%p6, %r4, 2;
	@%p6 bra 	$L__BB0_5;
$L__BB0_4:
	ld.global.u32 	%r21, [%rd1+8];
	st.global.u32 	[%rd2+8], %r21;
$L__BB0_5:
	ret;

}


// ===== COMPILED SASS (sm_100) =====

	.target	sm_100

	.elftype	@"ET_EXEC"


//--------------------- .note.nv.tkinfo           --------------------------
	.section	.note.nv.tkinfo,"",@"SHT_NOTE"
	.sectionflags	@"SHF_NOTE_NV_TKINFO"
	.tkinfo
        /*0018*/ 	.word	0x00000002
        /*0030*/ 	.string	""
        /*0030*/ 	.string	"ptxas"
        /*0030*/ 	.string	"Cuda compilation tools, release 13.0, V13.0.88"
        /*0030*/ 	.string	"Build cuda_13.0.r13.0/compiler.36424714_0"
        /*0030*/ 	.string	"-arch sm_100 -m 64 "



//--------------------- .note.nv.cuinfo           --------------------------
	.section	.note.nv.cuinfo,"",@"SHT_NOTE"
	.sectionflags	@"SHF_NOTE_NV_CUINFO"
        /*0018*/ 	.short	0x0002
        /*001a*/ 	.short	0x0064
        /*001c*/ 	.short	0x0082
	.zero		2


//--------------------- .nv.info                  --------------------------
	.section	.nv.info,"",@"SHT_CUDA_INFO"
	.align	4


	//----- nvinfo : EIATTR_REGCOUNT
	.align		4
        /*0000*/ 	.byte	0x04, 0x2f
        /*0002*/ 	.short	(.L_1 - .L_0)
	.align		4
.L_0:
        /*0004*/ 	.word	index@(_Z13saturateColorPjS_iiif)
        /*0008*/ 	.word	0x0000000e


	//----- nvinfo : EIATTR_FRAME_SIZE
	.align		4
.L_1:
        /*000c*/ 	.byte	0x04, 0x11
        /*000e*/ 	.short	(.L_3 - .L_2)
	.align		4
.L_2:
        /*0010*/ 	.word	index@($__internal_0_$__cuda_sm3x_div_rn_noftz_f32_slowpath)
        /*0014*/ 	.word	0x00000000


	//----- nvinfo : EIATTR_FRAME_SIZE
	.align		4
.L_3:
        /*0018*/ 	.byte	0x04, 0x11
        /*001a*/ 	.short	(.L_5 - .L_4)
	.align		4
.L_4:
        /*001c*/ 	.word	index@(_Z13saturateColorPjS_iiif)
        /*0020*/ 	.word	0x00000000


	//----- nvinfo : EIATTR_MIN_STACK_SIZE
	.align		4
.L_5:
        /*0024*/ 	.byte	0x04, 0x12
        /*0026*/ 	.short	(.L_7 - .L_6)
	.align		4
.L_6:
        /*0028*/ 	.word	index@(_Z13saturateColorPjS_iiif)
        /*002c*/ 	.word	0x00000000
.L_7:


//--------------------- .nv.compat                --------------------------
	.section	.nv.compat,"",@"SHT_CUDA_COMPAT_INFO"
	.align	4
        /*0000*/ 	.byte	0x02, 0x09, 0x00, 0x00, 0x02, 0x02, 0x01, 0x00, 0x02, 0x05, 0x05, 0x00, 0x03, 0x07, 0x01, 0x01
        /*0010*/ 	.byte	0x02, 0x03, 0x00, 0x00, 0x02, 0x06, 0x01, 0x00, 0x04, 0x0b, 0x08, 0x00, 0x01, 0x00, 0x00, 0x00
        /*0020*/ 	.byte	0x00, 0x00, 0x00, 0x00


//--------------------- .nv.info._Z13saturateColorPjS_iiif --------------------------
	.section	.nv.info._Z13saturateColorPjS_iiif,"",@"SHT_CUDA_INFO"
	.sectionflags	@""
	.align	4


	//----- nvinfo : EIATTR_CUDA_API_VERSION
	.align		4
        /*0000*/ 	.byte	0x04, 0x37
        /*0002*/ 	.short	(.L_9 - .L_8)
.L_8:
        /*0004*/ 	.word	0x00000082


	//----- nvinfo : EIATTR_KPARAM_INFO
	.align		4
.L_9:
        /*0008*/ 	.byte	0x04, 0x17
        /*000a*/ 	.short	(.L_11 - .L_10)
.L_10:
        /*000c*/ 	.word	0x00000000
        /*0010*/ 	.short	0x0005
        /*0012*/ 	.short	0x001c
        /*0014*/ 	.byte	0x00, 0xf0, 0x11, 0x00


	//----- nvinfo : EIATTR_KPARAM_INFO
	.align		4
.L_11:
        /*0018*/ 	.byte	0x04, 0x17
        /*001a*/ 	.short	(.L_13 - .L_12)
.L_12:
        /*001c*/ 	.word	0x00000000
        /*0020*/ 	.short	0x0004
        /*0022*/ 	.short	0x0018
        /*0024*/ 	.byte	0x00, 0xf0, 0x11, 0x00


	//----- nvinfo : EIATTR_KPARAM_INFO
	.align		4
.L_13:
        /*0028*/ 	.byte	0x04, 0x17
        /*002a*/ 	.short	(.L_15 - .L_14)
.L_14:
        /*002c*/ 	.word	0x00000000
        /*0030*/ 	.short	0x0003
        /*0032*/ 	.short	0x0014
        /*0034*/ 	.byte	0x00, 0xf0, 0x11, 0x00


	//----- nvinfo : EIATTR_KPARAM_INFO
	.align		4
.L_15:
        /*0038*/ 	.byte	0x04, 0x17
        /*003a*/ 	.short	(.L_17 - .L_16)
.L_16:
        /*003c*/ 	.word	0x00000000
        /*0040*/ 	.short	0x0002
        /*0042*/ 	.short	0x0010
        /*0044*/ 	.byte	0x00, 0xf0, 0x11, 0x00


	//----- nvinfo : EIATTR_KPARAM_INFO
	.align		4
.L_17:
        /*0048*/ 	.byte	0x04, 0x17
        /*004a*/ 	.short	(.L_19 - .L_18)
.L_18:
        /*004c*/ 	.word	0x00000000
        /*0050*/ 	.short	0x0001
        /*0052*/ 	.short	0x0008
        /*0054*/ 	.byte	0x00, 0xf5, 0x21, 0x00


	//----- nvinfo : EIATTR_KPARAM_INFO
	.align		4
.L_19:
        /*0058*/ 	.byte	0x04, 0x17
        /*005a*/ 	.short	(.L_21 - .L_20)
.L_20:
        /*005c*/ 	.word	0x00000000
        /*0060*/ 	.short	0x0000
        /*0062*/ 	.short	0x0000
        /*0064*/ 	.byte	0x00, 0xf5, 0x21, 0x00


	//----- nvinfo : EIATTR_SPARSE_MMA_MASK
	.align		4
.L_21:
        /*0068*/ 	.byte	0x03, 0x50
        /*006a*/ 	.short	0x0000


	//----- nvinfo : EIATTR_MAXREG_COUNT
	.align		4
        /*006c*/ 	.byte	0x03, 0x1b
        /*006e*/ 	.short	0x00ff


	//----- nvinfo : EIATTR_MERCURY_ISA_VERSION
	.align		4
        /*0070*/ 	.byte	0x03, 0x5f
        /*0072*/ 	.short	0x0101


	//----- nvinfo : EIATTR_VRC_CTA_INIT_COUNT
	.align		4
        /*0074*/ 	.byte	0x02, 0x4a
	.zero		1
	.zero		1


	//----- nvinfo : EIATTR_EXIT_INSTR_OFFSETS
	.align		4
        /*0078*/ 	.byte	0x04, 0x1c
        /*007a*/ 	.short	(.L_23 - .L_22)


	//   ....[0]....
.L_22:
        /*007c*/ 	.word	0x000000c0


	//   ....[1]....
        /*0080*/ 	.word	0x00000370


	//   ....[2]....
        /*0084*/ 	.word	0x000003a0


	//----- nvinfo : EIATTR_CRS_STACK_SIZE
	.align		4
.L_23:
        /*0088*/ 	.byte	0x04, 0x1e
        /*008a*/ 	.short	(.L_25 - .L_24)
.L_24:
        /*008c*/ 	.word	0x00000000


	//----- nvinfo : EIATTR_CBANK_PARAM_SIZE
	.align		4
.L_25:
        /*0090*/ 	.byte	0x03, 0x19
        /*0092*/ 	.short	0x0020


	//----- nvinfo : EIATTR_PARAM_CBANK
	.align		4
        /*0094*/ 	.byte	0x04, 0x0a
        /*0096*/ 	.short	(.L_27 - .L_26)
	.align		4
.L_26:
        /*0098*/ 	.word	index@(.nv.constant0._Z13saturateColorPjS_iiif)
        /*009c*/ 	.short	0x0380
        /*009e*/ 	.short	0x0020


	//----- nvinfo : EIATTR_SW_WAR
	.align		4
.L_27:
        /*00a0*/ 	.byte	0x04, 0x36
        /*00a2*/ 	.short	(.L_29 - .L_28)
.L_28:
        /*00a4*/ 	.word	0x00000008
.L_29:


//--------------------- .nv.callgraph             --------------------------
	.section	.nv.callgraph,"",@"SHT_CUDA_CALLGRAPH"
	.align	4
	.sectionentsize	8
	.align		4
        /*0000*/ 	.word	0x00000000
	.align		4
        /*0004*/ 	.word	0xffffffff
	.align		4
        /*0008*/ 	.word	0x00000000
	.align		4
        /*000c*/ 	.word	0xfffffffe
	.align		4
        /*0010*/ 	.word	0x00000000
	.align		4
        /*0014*/ 	.word	0xfffffffd
	.align		4
        /*0018*/ 	.word	0x00000000
	.align		4
        /*001c*/ 	.word	0xfffffffc


//--------------------- .text._Z13saturateColorPjS_iiif --------------------------
	.section	.text._Z13saturateColorPjS_iiif,"ax",@progbits
	.align	128
        .global         _Z13saturateColorPjS_iiif
        .type           _Z13saturateColorPjS_iiif,@function
        .size           _Z13saturateColorPjS_iiif,(.L_x_17 - _Z13saturateColorPjS_iiif)
        .other          _Z13saturateColorPjS_iiif,@"STO_CUDA_ENTRY STV_DEFAULT"
_Z13saturateColorPjS_iiif:
.text._Z13saturateColorPjS_iiif:
[----:B------:R-:W-:Y:S01]  /*0000*/  LDC R1, c[0x0][0x37c] ;  /* 0x0000df00ff017b82 */ /* 0x000fe20000000800 */
[----:B------:R-:W0:Y:S07]  /*0010*/  S2R R2, SR_TID.Y ;  /* 0x0000000000027919 */ /* 0x000e2e0000002200 */
[----:B------:R-:W1:Y:S01]  /*0020*/  LDC R0, c[0x0][0x360] ;  /* 0x0000d800ff007b82 */ /* 0x000e620000000800 */
[----:B------:R-:W2:Y:S01]  /*0030*/  LDCU.64 UR6, c[0x0][0x390] ;  /* 0x00007200ff0677ac */ /* 0x000ea20008000a00 */
[----:B------:R-:W1:Y:S06]  /*0040*/  S2R R5, SR_TID.X ;  /* 0x0000000000057919 */ /* 0x000e6c0000002100 */
[----:B------:R-:W0:Y:S08]  /*0050*/  S2UR UR5, SR_CTAID.Y ;  /* 0x00000000000579c3 */ /* 0x000e300000002600 */
[----:B------:R-:W0:Y:S08]  /*0060*/  LDC R3, c[0x0][0x364] ;  /* 0x0000d900ff037b82 */ /* 0x000e300000000800 */
[----:B------:R-:W1:Y:S01]  /*0070*/  S2UR UR4, SR_CTAID.X ;  /* 0x00000000000479c3 */ /* 0x000e620000002500 */
[----:B0-----:R-:W-:-:S05]  /*0080*/  IMAD R3, R3, UR5, R2 ;  /* 0x0000000503037c24 */ /* 0x001fca000f8e0202 */
[----:B--2---:R-:W-:Y:S01]  /*0090*/  ISETP.GE.AND P0, PT, R3, UR7, PT ;  /* 0x0000000703007c0c */ /* 0x004fe2000bf06270 */
[----:B-1----:R-:W-:-:S05]  /*00a0*/  IMAD R0, R0, UR4, R5 ;  /* 0x0000000400007c24 */ /* 0x002fca000f8e0205 */
[----:B------:R-:W-:-:S13]  /*00b0*/  ISETP.GE.OR P0, PT, R0, UR6, P0 ;  /* 0x0000000600007c0c */ /* 0x000fda0008706670 */
[----:B------:R-:W-:Y:S05]  /*00c0*/  @P0 EXIT ;  /* 0x000000000000094d */ /* 0x000fea0003800000 */
[----:B------:R-:W0:Y:S01]  /*00d0*/  LDC.64 R4, c[0x0][0x380] ;  /* 0x0000e000ff047b82 */ /* 0x000e220000000a00 */
[----:B------:R-:W1:Y:S01]  /*00e0*/  LDCU UR4, c[0x0][0x398] ;  /* 0x00007300ff0477ac */ /* 0x000e620008000800 */
[----:B------:R-:W-:Y:S01]  /*00f0*/  IMAD R2, R3, UR6, R0 ;  /* 0x0000000603027c24 */ /* 0x000fe2000f8e0200 */
[----:B------:R-:W2:Y:S03]  /*0100*/  LDCU.64 UR6, c[0x0][0x358] ;  /* 0x00006b00ff0677ac */ /* 0x000ea60008000a00 */
[----:B------:R-:W-:-:S04]  /*0110*/  IMAD R2, R2, 0x3, RZ ;  /* 0x0000000302027824 */ /* 0x000fc800078e02ff */
[----:B-1----:R-:W-:-:S04]  /*0120*/  VIADD R3, R2, UR4 ;  /* 0x0000000402037c36 */ /* 0x002fc80008000000 */
[----:B0-----:R-:W-:-:S05]  /*0130*/  IMAD.WIDE R4, R3, 0x4, R4 ;  /* 0x0000000403047825 */ /* 0x001fca00078e0204 */
[----:B--2---:R-:W2:Y:S01]  /*0140*/  LDG.E R0, desc[UR6][R4.64] ;  /* 0x0000000604007981 */ /* 0x004ea2000c1e1900 */
[----:B------:R-:W-:Y:S01]  /*0150*/  IMAD.MOV.U32 R7, RZ, RZ, 0x3b808081 ;  /* 0x3b808081ff077424 */ /* 0x000fe200078e00ff */
[----:B------:R-:W-:Y:S01]  /*0160*/  BSSY.RECONVERGENT B1, `(.L_x_0) ;  /* 0x000000d000017945 */ /* 0x000fe20003800200 */
[----:B------:R-:W-:-:S04]  /*0170*/  IMAD.MOV.U32 R6, RZ, RZ, 0x437f0000 ;  /* 0x437f0000ff067424 */ /* 0x000fc800078e00ff */
[----:B------:R-:W-:-:S04]  /*0180*/  FFMA R6, R7, -R6, 1 ;  /* 0x3f80000007067423 */ /* 0x000fc80000000806 */
[----:B------:R-:W-:Y:S01]  /*0190*/  FFMA R7, R6, R7, 0.0039215688593685626984 ;  /* 0x3b80808106077423 */ /* 0x000fe20000000007 */
[----:B--2---:R-:W-:-:S04]  /*01a0*/  I2FP.F32.U32 R0, R0 ;  /* 0x0000000000007245 */ /* 0x004fc80000201000 */
[----:B------:R-:W0:Y:S01]  /*01b0*/  FCHK P0, R0, 255 ;  /* 0x437f000000007902 */ /* 0x000e220000000000 */
[----:B------:R-:W-:-:S04]  /*01c0*/  FFMA R6, R0, R7, RZ ;  /* 0x0000000700067223 */ /* 0x000fc800000000ff */
[----:B------:R-:W-:-:S04]  /*01d0*/  FFMA R8, R6, -255, R0 ;  /* 0xc37f000006087823 */ /* 0x000fc80000000000 */
[----:B------:R-:W-:Y:S01]  /*01e0*/  FFMA R8, R7, R8, R6 ;  /* 0x0000000807087223 */ /* 0x000fe20000000006 */
[----:B0-----:R-:W-:Y:S06]  /*01f0*/  @!P0 BRA `(.L_x_1) ;  /* 0x00000000000c8947 */ /* 0x001fec0003800000 */
[----:B------:R-:W-:-:S07]  /*0200*/  MOV R4, 0x220 ;  /* 0x0000022000047802 */ /* 0x000fce0000000f00 */
[----:B------:R-:W-:Y:S05]  /*0210*/  CALL.REL.NOINC `($__internal_0_$__cuda_sm3x_div_rn_noftz_f32_slowpath) ;  /* 0x0000000000647944 */ /* 0x000fea0003c00000 */
[----:B------:R-:W-:-:S07]  /*0220*/  IMAD.MOV.U32 R8, RZ, RZ, R6 ;  /* 0x000000ffff087224 */ /* 0x000fce00078e0006 */
.L_x_1:
[----:B------:R-:W-:Y:S05]  /*0230*/  BSYNC.RECONVERGENT B1 ;  /* 0x0000000000017941 */ /* 0x000fea0003800200 */
.L_x_0:
[----:B------:R-:W0:Y:S08]  /*0240*/  LDC.64 R10, c[0x0][0x398] ;  /* 0x0000e600ff0a7b82 */ /* 0x000e300000000a00 */
[----:B------:R-:W1:Y:S01]  /*0250*/  LDC.64 R6, c[0x0][0x388] ;  /* 0x0000e200ff067b82 */ /* 0x000e620000000a00 */
[----:B0-----:R-:W-:Y:S01]  /*0260*/  FMUL.SAT R8, R8, R11 ;  /* 0x0000000b08087220 */ /* 0x001fe20000402000 */
[----:B------:R-:W-:-:S03]  /*0270*/  ISETP.NE.AND P0, PT, R10, RZ, PT ;  /* 0x000000ff0a00720c */ /* 0x000fc60003f05270 */
[----:B------:R-:W-:-:S03]  /*0280*/  FMUL R0, R8, 255 ;  /* 0x437f000008007820 */ /* 0x000fc60000400000 */
[----:B------:R-:W0:Y:S01]  /*0290*/  LDC.64 R8, c[0x0][0x380] ;  /* 0x0000e000ff087b82 */ /* 0x000e220000000a00 */
[----:B------:R-:W2:Y:S01]  /*02a0*/  F2I.U32.TRUNC.NTZ R11, R0 ;  /* 0x00000000000b7305 */ /* 0x000ea2000020f000 */
[----:B-1----:R-:W-:-:S04]  /*02b0*/  IMAD.WIDE R4, R3, 0x4, R6 ;  /* 0x0000000403047825 */ /* 0x002fc800078e0206 */
[C---:B------:R-:W-:Y:S01]  /*02c0*/  IMAD.WIDE R6, R2.reuse, 0x4, R6 ;  /* 0x0000000402067825 */ /* 0x040fe200078e0206 */
[----:B--2---:R1:W-:Y:S03]  /*02d0*/  STG.E desc[UR6][R4.64], R11 ;  /* 0x0000000b04007986 */ /* 0x0043e6000c101906 */
[----:B0-----:R-:W-:Y:S01]  /*02e0*/  IMAD.WIDE R2, R2, 0x4, R8 ;  /* 0x0000000402027825 */ /* 0x001fe200078e0208 */
[----:B-1----:R-:W-:Y:S06]  /*02f0*/  @!P0 BRA `(.L_x_2) ;  /* 0x0000000000108947 */ /* 0x002fec0003800000 */
[----:B------:R-:W2:Y:S01]  /*0300*/  LDG.E R5, desc[UR6][R2.64] ;  /* 0x0000000602057981 */ /* 0x000ea2000c1e1900 */
[----:B------:R-:W-:-:S03]  /*0310*/  ISETP.NE.AND P0, PT, R10, 0x1, PT ;  /* 0x000000010a00780c */ /* 0x000fc60003f05270 */
[----:B--2---:R0:W-:Y:S10]  /*0320*/  STG.E desc[UR6][R6.64], R5 ;  /* 0x0000000506007986 */ /* 0x0041f4000c101906 */
[----:B------:R-:W-:Y:S05]  /*0330*/  @!P0 BRA `(.L_x_3) ;  /* 0x0000000000108947 */ /* 0x000fea0003800000 */
.L_x_2:
[----:B0-----:R-:W2:Y:S01]  /*0340*/  LDG.E R5, desc[UR6][R2.64+0x4] ;  /* 0x0000040602057981 */ /* 0x001ea2000c1e1900 */
[----:B------:R-:W-:-:S03]  /*0350*/  ISETP.NE.AND P0, PT, R10, 0x2, PT ;  /* 0x000000020a00780c */ /* 0x000fc60003f05270 */
[----:B--2---:R1:W-:Y:S10]  /*0360*/  STG.E desc[UR6][R6.64+0x4], R5 ;  /* 0x0000040506007986 */ /* 0x0043f4000c101906 */
[----:B------:R-:W-:Y:S05]  /*0370*/  @!P0 EXIT ;  /* 0x000000000000894d */ /* 0x000fea0003800000 */
.L_x_3:
[----:B------:R-:W2:Y:S04]  /*0380*/  LDG.E R3, desc[UR6][R2.64+0x8] ;  /* 0x0000080602037981 */ /* 0x000ea8000c1e1900 */
[----:B--2---:R-:W-:Y:S01]  /*0390*/  STG.E desc[UR6][R6.64+0x8], R3 ;  /* 0x0000080306007986 */ /* 0x004fe2000c101906 */
[----:B------:R-:W-:Y:S05]  /*03a0*/  EXIT ;  /* 0x000000000000794d */ /* 0x000fea0003800000 */
        .weak           $__internal_0_$__cuda_sm3x_div_rn_noftz_f32_slowpath
        .type           $__internal_0_$__cuda_sm3x_div_rn_noftz_f32_slowpath,@function
        .size           $__internal_0_$__cuda_sm3x_div_rn_noftz_f32_slowpath,(.L_x_17 - $__internal_0_$__cuda_sm3x_div_rn_noftz_f32_slowpath)
$__internal_0_$__cuda_sm3x_div_rn_noftz_f32_slowpath:
[--C-:B------:R-:W-:Y:S01]  /*03b0*/  SHF.R.U32.HI R5, RZ, 0x17, R0.reuse ;  /* 0x00000017ff057819 */ /* 0x100fe20000011600 */
[----:B------:R-:W-:Y:S04]  /*03c0*/  BSSY.RECONVERGENT B0, `(.L_x_4) ;  /* 0x000005c000007945 */ /* 0x000fe80003800200 */
[----:B------:R-:W-:Y:S01]  /*03d0*/  BSSY.RELIABLE B2, `(.L_x_5) ;  /* 0x000001a000027945 */ /* 0x000fe20003800100 */
[----:B------:R-:W-:Y:S01]  /*03e0*/  IMAD.MOV.U32 R6, RZ, RZ, R0 ;  /* 0x000000ffff067224 */ /* 0x000fe200078e0000 */
[----:B------:R-:W-:-:S05]  /*03f0*/  LOP3.LUT R5, R5, 0xff, RZ, 0xc0, !PT ;  /* 0x000000ff05057812 */ /* 0x000fca00078ec0ff */
[----:B------:R-:W-:-:S05]  /*0400*/  VIADD R8, R5, 0xffffffff ;  /* 0xffffffff05087836 */ /* 0x000fca0000000000 */
[----:B------:R-:W-:-:S13]  /*0410*/  ISETP.GT.U32.OR P0, PT, R8, 0xfd, !PT ;  /* 0x000000fd0800780c */ /* 0x000fda0007f04470 */
[----:B------:R-:W-:Y:S01]  /*0420*/  @!P0 IMAD.MOV.U32 R7, RZ, RZ, RZ ;  /* 0x000000ffff078224 */ /* 0x000fe200078e00ff */
[----:B------:R-:W-:Y:S06]  /*0430*/  @!P0 BRA `(.L_x_6) ;  /* 0x00000000004c8947 */ /* 0x000fec0003800000 */
[----:B------:R-:W-:-:S13]  /*0440*/  FSETP.GTU.FTZ.AND P0, PT, |R0|, +INF , PT ;  /* 0x7f8000000000780b */ /* 0x000fda0003f1c200 */
[----:B------:R-:W-:Y:S05]  /*0450*/  @P0 BREAK.RELIABLE B2 ;  /* 0x0000000000020942 */ /* 0x000fea0003800100 */
[----:B------:R-:W-:Y:S05]  /*0460*/  @P0 BRA `(.L_x_7) ;  /* 0x0000000400400947 */ /* 0x000fea0003800000 */
[----:B------:R-:W-:-:S05]  /*0470*/  IMAD.MOV.U32 R7, RZ, RZ, 0x437f0000 ;  /* 0x437f0000ff077424 */ /* 0x000fca00078e00ff */
[----:B------:R-:W-:-:S13]  /*0480*/  LOP3.LUT P0, RZ, R7, 0x7fffffff, R6, 0xc8, !PT ;  /* 0x7fffffff07ff7812 */ /* 0x000fda000780c806 */
[----:B------:R-:W-:Y:S05]  /*0490*/  @!P0 BREAK.RELIABLE B2 ;  /* 0x0000000000028942 */ /* 0x000fea0003800100 */
[----:B------:R-:W-:Y:S05]  /*04a0*/  @!P0 BRA `(.L_x_8) ;  /* 0x0000000400288947 */ /* 0x000fea0003800000 */
[----:B------:R-:W-:-:S13]  /*04b0*/  LOP3.LUT P0, RZ, R6, 0x7fffffff, RZ, 0xc0, !PT ;  /* 0x7fffffff06ff7812 */ /* 0x000fda000780c0ff */
[----:B------:R-:W-:Y:S05]  /*04c0*/  @!P0 BREAK.RELIABLE B2 ;  /* 0x0000000000028942 */ /* 0x000fea0003800100 */
[----:B------:R-:W-:Y:S05]  /*04d0*/  @!P0 BRA `(.L_x_9) ;  /* 0x0000000400148947 */ /* 0x000fea0003800000 */
[----:B------:R-:W-:Y:S02]  /*04e0*/  FSETP.NEU.FTZ.AND P0, PT, |R0|, +INF , PT ;  /* 0x7f8000000000780b */ /* 0x000fe40003f1d200 */
[----:B------:R-:W-:-:S04]  /*04f0*/  LOP3.LUT P1, RZ, R7, 0x7fffffff, RZ, 0xc0, !PT ;  /* 0x7fffffff07ff7812 */ /* 0x000fc8000782c0ff */
[----:B------:R-:W-:-:S13]  /*0500*/  PLOP3.LUT P0, PT, P0, P1, PT, 0x2f, 0xf2 ;  /* 0x0000000000f2781c */ /* 0x000fda0000702577 */
[----:B------:R-:W-:Y:S05]  /*0510*/  @P0 BREAK.RELIABLE B2 ;  /* 0x0000000000020942 */ /* 0x000fea0003800100 */
[----:B------:R-:W-:Y:S05]  /*0520*/  @P0 BRA `(.L_x_10) ;  /* 0x0000000000f40947 */ /* 0x000fea0003800000 */
[----:B------:R-:W-:-:S13]  /*0530*/  ISETP.GE.AND P0, PT, R8, RZ, PT ;  /* 0x000000ff0800720c */ /* 0x000fda0003f06270 */
[----:B------:R-:W-:Y:S02]  /*0540*/  @P0 IMAD.MOV.U32 R7, RZ, RZ, RZ ;  /* 0x000000ffff070224 */ /* 0x000fe400078e00ff */
[----:B------:R-:W-:Y:S01]  /*0550*/  @!P0 FFMA R6, R0, 1.84467440737095516160e+19, RZ ;  /* 0x5f80000000068823 */ /* 0x000fe200000000ff */
[----:B------:R-:W-:-:S07]  /*0560*/  @!P0 MOV R7, 0xffffffc0 ;  /* 0xffffffc000078802 */ /* 0x000fce0000000f00 */
.L_x_6:
[----:B------:R-:W-:Y:S05]  /*0570*/  BSYNC.RELIABLE B2 ;  /* 0x0000000000027941 */ /* 0x000fea0003800100 */
.L_x_5:
[----:B------:R-:W-:Y:S01]  /*0580*/  UMOV UR4, 0x437f0000 ;  /* 0x437f000000047882 */ /* 0x000fe20000000000 */
[----:B------:R-:W-:Y:S01]  /*0590*/  VIADD R5, R5, 0xffffff81 ;  /* 0xffffff8105057836 */ /* 0x000fe20000000000 */
[----:B------:R-:W-:Y:S01]  /*05a0*/  UIADD3 UR4, UPT, UPT, UR4, -0x3800000, URZ ;  /* 0xfc80000004047890 */ /* 0x000fe2000fffe0ff */
[----:B------:R-:W-:Y:S02]  /*05b0*/  BSSY.RECONVERGENT B2, `(.L_x_11) ;  /* 0x0000033000027945 */ /* 0x000fe40003800200 */
[----:B------:R-:W-:Y:S01]  /*05c0*/  IMAD R0, R5, -0x800000, R6 ;  /* 0xff80000005007824 */ /* 0x000fe200078e0206 */
[----:B------:R-:W-:Y:S02]  /*05d0*/  IADD3 R7, PT, PT, R7, -0x7, R5 ;  /* 0xfffffff907077810 */ /* 0x000fe40007ffe005 */
[----:B------:R-:W-:-:S03]  /*05e0*/  FADD.FTZ R9, -RZ, -UR4 ;  /* 0x80000004ff097e21 */ /* 0x000fc60008010100 */
[----:B------:R-:W0:Y:S02]  /*05f0*/  MUFU.RCP R8, UR4 ;  /* 0x0000000400087d08 */ /* 0x000e240008001000 */
[----:B0-----:R-:W-:-:S04]  /*0600*/  FFMA R11, R8, R9, 1 ;  /* 0x3f800000080b7423 */ /* 0x001fc80000000009 */
[----:B------:R-:W-:-:S04]  /*0610*/  FFMA R11, R8, R11, R8 ;  /* 0x0000000b080b7223 */ /* 0x000fc80000000008 */
[----:B------:R-:W-:-:S04]  /*0620*/  FFMA R6, R0, R11, RZ ;  /* 0x0000000b00067223 */ /* 0x000fc800000000ff */
[----:B------:R-:W-:-:S04]  /*0630*/  FFMA R8, R9, R6, R0 ;  /* 0x0000000609087223 */ /* 0x000fc80000000000 */
[----:B------:R-:W-:-:S04]  /*0640*/  FFMA R8, R11, R8, R6 ;  /* 0x000000080b087223 */ /* 0x000fc80000000006 */
[----:B------:R-:W-:-:S04]  /*0650*/  FFMA R9, R9, R8, R0 ;  /* 0x0000000809097223 */ /* 0x000fc80000000000 */
[----:B------:R-:W-:-:S05]  /*0660*/  FFMA R6, R11, R9, R8 ;  /* 0x000000090b067223 */ /* 0x000fca0000000008 */
[----:B------:R-:W-:-:S04]  /*0670*/  SHF.R.U32.HI R0, RZ, 0x17, R6 ;  /* 0x00000017ff007819 */ /* 0x000fc80000011606 */
[----:B------:R-:W-:-:S05]  /*0680*/  LOP3.LUT R0, R0, 0xff, RZ, 0xc0, !PT ;  /* 0x000000ff00007812 */ /* 0x000fca00078ec0ff */
[----:B------:R-:W-:-:S04]  /*0690*/  IMAD.IADD R10, R0, 0x1, R7 ;  /* 0x00000001000a7824 */ /* 0x000fc800078e0207 */
[----:B------:R-:W-:-:S05]  /*06a0*/  VIADD R0, R10, 0xffffffff ;  /* 0xffffffff0a007836 */ /* 0x000fca0000000000 */
[----:B------:R-:W-:-:S13]  /*06b0*/  ISETP.GE.U32.AND P0, PT, R0, 0xfe, PT ;  /* 0x000000fe0000780c */ /* 0x000fda0003f06070 */
[----:B------:R-:W-:Y:S05]  /*06c0*/  @!P0 BRA `(.L_x_12) ;  /* 0x0000000000808947 */ /* 0x000fea0003800000 */
[----:B------:R-:W-:-:S13]  /*06d0*/  ISETP.GT.AND P0, PT, R10, 0xfe, PT ;  /* 0x000000fe0a00780c */ /* 0x000fda0003f04270 */
[----:B------:R-:W-:Y:S05]  /*06e0*/  @P0 BRA `(.L_x_13) ;  /* 0x00000000006c0947 */ /* 0x000fea0003800000 */
[----:B------:R-:W-:-:S13]  /*06f0*/  ISETP.GE.AND P0, PT, R10, 0x1, PT ;  /* 0x000000010a00780c */ /* 0x000fda0003f06270 */
[----:B------:R-:W-:Y:S05]  /*0700*/  @P0 BRA `(.L_x_14) ;  /* 0x0000000000740947 */ /* 0x000fea0003800000 */
[----:B------:R-:W-:Y:S02]  /*0710*/  ISETP.GE.AND P0, PT, R10, -0x18, PT ;  /* 0xffffffe80a00780c */ /* 0x000fe40003f06270 */
[----:B------:R-:W-:-:S11]  /*0720*/  LOP3.LUT R6, R6, 0x80000000, RZ, 0xc0, !PT ;  /* 0x8000000006067812 */ /* 0x000fd600078ec0ff */
[----:B------:R-:W-:Y:S05]  /*0730*/  @!P0 BRA `(.L_x_14) ;  /* 0x0000000000688947 */ /* 0x000fea0003800000 */
[CCC-:B------:R-:W-:Y:S01]  /*0740*/  FFMA.RZ R0, R11.reuse, R9.reuse, R8.reuse ;  /* 0x000000090b007223 */ /* 0x1c0fe2000000c008 */
[C---:B------:R-:W-:Y:S02]  /*0750*/  ISETP.NE.AND P2, PT, R10.reuse, RZ, PT ;  /* 0x000000ff0a00720c */ /* 0x040fe40003f45270 */
[----:B------:R-:W-:Y:S02]  /*0760*/  ISETP.NE.AND P1, PT, R10, RZ, PT ;  /* 0x000000ff0a00720c */ /* 0x000fe40003f25270 */
[----:B------:R-:W-:Y:S01]  /*0770*/  LOP3.LUT R5, R0, 0x7fffff, RZ, 0xc0, !PT ;  /* 0x007fffff00057812 */ /* 0x000fe200078ec0ff */
[CCC-:B------:R-:W-:Y:S01]  /*0780*/  FFMA.RP R0, R11.reuse, R9.reuse, R8.reuse ;  /* 0x000000090b007223 */ /* 0x1c0fe20000008008 */
[----:B------:R-:W-:Y:S01]  /*0790*/  FFMA.RM R11, R11, R9, R8 ;  /* 0x000000090b0b7223 */ /* 0x000fe20000004008 */
[C---:B------:R-:W-:Y:S01]  /*07a0*/  VIADD R8, R10.reuse, 0x20 ;  /* 0x000000200a087836 */ /* 0x040fe20000000000 */
[----:B------:R-:W-:Y:S02]  /*07b0*/  LOP3.LUT R5, R5, 0x800000, RZ, 0xfc, !PT ;  /* 0x0080000005057812 */ /* 0x000fe400078efcff */
[----:B------:R-:W-:-:S02]  /*07c0*/  IADD3 R7, PT, PT, -R10, RZ, RZ ;  /* 0x000000ff0a077210 */ /* 0x000fc40007ffe1ff */
[----:B------:R-:W-:Y:S02]  /*07d0*/  SHF.L.U32 R8, R5, R8, RZ ;  /* 0x0000000805087219 */ /* 0x000fe400000006ff */
[----:B------:R-:W-:Y:S02]  /*07e0*/  FSETP.NEU.FTZ.AND P0, PT, R0, R11, PT ;  /* 0x0000000b0000720b */ /* 0x000fe40003f1d000 */
[----:B------:R-:W-:Y:S02]  /*07f0*/  SEL R0, R7, RZ, P2 ;  /* 0x000000ff07007207 */ /* 0x000fe40001000000 */
[----:B------:R-:W-:Y:S02]  /*0800*/  ISETP.NE.AND P1, PT, R8, RZ, P1 ;  /* 0x000000ff0800720c */ /* 0x000fe40000f25270 */
[----:B------:R-:W-:Y:S02]  /*0810*/  SHF.R.U32.HI R0, RZ, R0, R5 ;  /* 0x00000000ff007219 */ /* 0x000fe40000011605 */
[----:B------:R-:W-:-:S02]  /*0820*/  PLOP3.LUT P0, PT, P0, P1, PT, 0xf8, 0x8f ;  /* 0x00000000008f781c */ /* 0x000fc40000703f70 */
[----:B------:R-:W-:Y:S02]  /*0830*/  SHF.R.U32.HI R8, RZ, 0x1, R0 ;  /* 0x00000001ff087819 */ /* 0x000fe40000011600 */
[----:B------:R-:W-:-:S04]  /*0840*/  SEL R5, RZ, 0x1, !P0 ;  /* 0x00000001ff057807 */ /* 0x000fc80004000000 */
[----:B------:R-:W-:-:S04]  /*0850*/  LOP3.LUT R5, R5, 0x1, R8, 0xf8, !PT ;  /* 0x0000000105057812 */ /* 0x000fc800078ef808 */
[----:B------:R-:W-:-:S05]  /*0860*/  LOP3.LUT R5, R5, R0, RZ, 0xc0, !PT ;  /* 0x0000000005057212 */ /* 0x000fca00078ec0ff */
[----:B------:R-:W-:-:S05]  /*0870*/  IMAD.IADD R5, R8, 0x1, R5 ;  /* 0x0000000108057824 */ /* 0x000fca00078e0205 */
[----:B------:R-:W-:Y:S01]  /*0880*/  LOP3.LUT R6, R5, R6, RZ, 0xfc, !PT ;  /* 0x0000000605067212 */ /* 0x000fe200078efcff */
[----:B------:R-:W-:Y:S06]  /*0890*/  BRA `(.L_x_14) ;  /* 0x0000000000107947 */ /* 0x000fec0003800000 */
.L_x_13:
[----:B------:R-:W-:-:S04]  /*08a0*/  LOP3.LUT R6, R6, 0x80000000, RZ, 0xc0, !PT ;  /* 0x8000000006067812 */ /* 0x000fc800078ec0ff */
[----:B------:R-:W-:Y:S01]  /*08b0*/  LOP3.LUT R6, R6, 0x7f800000, RZ, 0xfc, !PT ;  /* 0x7f80000006067812 */ /* 0x000fe200078efcff */
[----:B------:R-:W-:Y:S06]  /*08c0*/  BRA `(.L_x_14) ;  /* 0x0000000000047947 */ /* 0x000fec0003800000 */
.L_x_12:
[----:B------:R-:W-:-:S07]  /*08d0*/  IMAD R6, R7, 0x800000, R6 ;  /* 0x0080000007067824 */ /* 0x000fce00078e0206 */
.L_x_14:
[----:B------:R-:W-:Y:S05]  /*08e0*/  BSYNC.RECONVERGENT B2 ;  /* 0x0000000000027941 */ /* 0x000fea0003800200 */
.L_x_11:
[----:B------:R-:W-:Y:S05]  /*08f0*/  BRA `(.L_x_15) ;  /* 0x0000000000207947 */ /* 0x000fea0003800000 */
.L_x_10:
[----:B------:R-:W-:-:S04]  /*0900*/  LOP3.LUT R6, R7, 0x80000000, R6, 0x48, !PT ;  /* 0x8000000007067812 */ /* 0x000fc800078e4806 */
[----:B------:R-:W-:Y:S01]  /*0910*/  LOP3.LUT R6, R6, 0x7f800000, RZ, 0xfc, !PT ;  /* 0x7f80000006067812 */ /* 0x000fe200078efcff */
[----:B------:R-:W-:Y:S06]  /*0920*/  BRA `(.L_x_15) ;  /* 0x0000000000147947 */ /* 0x000fec0003800000 */
.L_x_9:
[----:B------:R-:W-:Y:S01]  /*0930*/  LOP3.LUT R6, R7, 0x80000000, R6, 0x48, !PT ;  /* 0x8000000007067812 */ /* 0x000fe200078e4806 */
[----:B------:R-:W-:Y:S06]  /*0940*/  BRA `(.L_x_15) ;  /* 0x00000000000c7947 */ /* 0x000fec0003800000 */
.L_x_8:
[----:B------:R-:W0:Y:S01]  /*0950*/  MUFU.RSQ R6, -QNAN ;  /* 0xffc0000000067908 */ /* 0x000e220000001400 */
[----:B------:R-:W-:Y:S05]  /*0960*/  BRA `(.L_x_15) ;  /* 0x0000000000047947 */ /* 0x000fea0003800000 */
.L_x_7:
[----:B------:R-:W-:-:S07]  /*0970*/  FADD.FTZ R6, R0, 255 ;  /* 0x437f000000067421 */ /* 0x000fce0000010000 */
.L_x_15:
[----:B------:R-:W-:Y:S05]  /*0980*/  BSYNC.RECONVERGENT B0 ;  /* 0x0000000000007941 */ /* 0x000fea0003800200 */
.L_x_4:
[----:B------:R-:W-:-:S04]  /*0990*/  IMAD.MOV.U32 R5, RZ, RZ, 0x0 ;  /* 0x00000000ff057424 */ /* 0x000fc800078e00ff */
[----:B0-----:R-:W-:Y:S05]  /*09a0*/  RET.REL.NODEC R4 `(_Z13saturateColorPjS_iiif) ;  /* 0xfffffff404947950 */ /* 0x001fea0003c3ffff */
.L_x_16:
[----:B------:R-:W-:-:S00]  /*09b0*/  BRA `(.L_x_16) ;  /* 0xfffffffc00fc7947 */ /* 0x000fc0000383ffff */
[----:B------:R-:W-:-:S00]  /*09c0*/  NOP ;  /* 0x0000000000007918 */ /* 0x000fc00000000000 */
        /* <DEDUP_REMOVED lines=11> */
.L_x_17:


//--------------------- .nv.shared.reserved.0     --------------------------
	.section	.nv.shared.reserved.0,"aw",@nobits
	.weak		__nv_reservedSMEM_offset_0_alias
	.size		__nv_reservedSMEM_offset_0_alias, 0, 64
	.other		__nv_reservedSMEM_offset_0_alias,@"STO_CUDA_RESERVED_SHARED STV_DEFAULT"
__nv_reservedSMEM_offset_0_alias:
	.zero		0
	.zero		64


//--------------------- .nv.constant0._Z13saturateColorPjS_iiif --------------------------
	.section	.nv.constant0._Z13saturateColorPjS_iiif,"a",@progbits
	.sectionflags	@""
	.align	4
.nv.constant0._Z13saturateColorPjS_iiif:
	.zero		928


//--------------------- SYMBOLS --------------------------

	.type		.nv.reservedSmem.offset0,@object
	.size		.nv.reservedSmem.offset0,0x4
